//
// Generated by NVIDIA NVVM Compiler
//
// Compiler Build ID: CL-36424714
// Cuda compilation tools, release 13.0, V13.0.88
// Based on NVVM 20.0.0
//

.version 9.0
.target sm_100
.address_size 64

	// .globl	_Z19sum_matrix_parallelPiS_
// _ZZ19sum_matrix_parallelPiS_E11partial_sum has been demoted

.visible .entry _Z19sum_matrix_parallelPiS_(
	.param .u64 .ptr .align 1 _Z19sum_matrix_parallelPiS__param_0,
	.param .u64 .ptr .align 1 _Z19sum_matrix_parallelPiS__param_1
)
{
	.reg .pred 	%p<6>;
	.reg .b32 	%r<22>;
	.reg .b64 	%rd<7>;
	// demoted variable
	.shared .align 4 .b8 _ZZ19sum_matrix_parallelPiS_E11partial_sum[4096];
	ld.param.u64 	%rd1, [_Z19sum_matrix_parallelPiS__param_0];
	ld.param.u64 	%rd2, [_Z19sum_matrix_parallelPiS__param_1];
	mov.u32 	%r1, %tid.x;
	mov.u32 	%r10, %ctaid.x;
	mov.u32 	%r21, %ntid.x;
	mad.lo.s32 	%r3, %r10, %r21, %r1;
	setp.gt.s32 	%p1, %r3, 99999999;
	mov.b32 	%r20, 0;
	@%p1 bra 	$L__BB0_2;
	cvta.to.global.u64 	%rd3, %rd1;
	mul.wide.s32 	%rd4, %r3, 4;
	add.s64 	%rd5, %rd3, %rd4;
	ld.global.u32 	%r20, [%rd5];
$L__BB0_2:
	shl.b32 	%r11, %r1, 2;
	mov.u32 	%r12, _ZZ19sum_matrix_parallelPiS_E11partial_sum;
	add.s32 	%r6, %r12, %r11;
	st.shared.u32 	[%r6], %r20;
	setp.lt.u32 	%p2, %r21, 2;
	@%p2 bra 	$L__BB0_6;
$L__BB0_3:
	shr.u32 	%r8, %r21, 1;
	bar.sync 	0;
	setp.ge.u32 	%p3, %r1, %r8;
	@%p3 bra 	$L__BB0_5;
	shl.b32 	%r13, %r8, 2;
	add.s32 	%r14, %r6, %r13;
	ld.shared.u32 	%r15, [%r14];
	ld.shared.u32 	%r16, [%r6];
	add.s32 	%r17, %r16, %r15;
	st.shared.u32 	[%r6], %r17;
$L__BB0_5:
	setp.gt.u32 	%p4, %r21, 3;
	mov.u32 	%r21, %r8;
	@%p4 bra 	$L__BB0_3;
$L__BB0_6:
	setp.ne.s32 	%p5, %r1, 0;
	@%p5 bra 	$L__BB0_8;
	ld.shared.u32 	%r18, [_ZZ19sum_matrix_parallelPiS_E11partial_sum];
	cvta.to.global.u64 	%rd6, %rd2;
	atom.global.add.u32 	%r19, [%rd6], %r18;
$L__BB0_8:
	ret;

}


// ===== COMPILED SASS (sm_100) =====

	.target	sm_100

	.elftype	@"ET_EXEC"


//--------------------- .note.nv.tkinfo           --------------------------
	.section	.note.nv.tkinfo,"",@"SHT_NOTE"
	.sectionflags	@"SHF_NOTE_NV_TKINFO"
	.tkinfo
        /*0018*/ 	.word	0x00000002
        /*0030*/ 	.string	""
        /*0030*/ 	.string	"ptxas"
        /*0030*/ 	.string	"Cuda compilation tools, release 13.0, V13.0.88"
        /*0030*/ 	.string	"Build cuda_13.0.r13.0/compiler.36424714_0"
        /*0030*/ 	.string	"-arch sm_100 -m 64 "



//--------------------- .note.nv.cuinfo           --------------------------
	.section	.note.nv.cuinfo,"",@"SHT_NOTE"
	.sectionflags	@"SHF_NOTE_NV_CUINFO"
        /*0018*/ 	.short	0x0002
        /*001a*/ 	.short	0x0064
        /*001c*/ 	.short	0x0082
	.zero		2


//--------------------- .nv.info                  --------------------------
	.section	.nv.info,"",@"SHT_CUDA_INFO"
	.align	4


	//----- nvinfo : EIATTR_REGCOUNT
	.align		4
        /*0000*/ 	.byte	0x04, 0x2f
        /*0002*/ 	.short	(.L_1 - .L_0)
	.align		4
.L_0:
        /*0004*/ 	.word	index@(_Z19sum_matrix_parallelPiS_)
        /*0008*/ 	.word	0x0000000a


	//----- nvinfo : EIATTR_FRAME_SIZE
	.align		4
.L_1:
        /*000c*/ 	.byte	0x04, 0x11
        /*000e*/ 	.short	(.L_3 - .L_2)
	.align		4
.L_2:
        /*0010*/ 	.word	index@(_Z19sum_matrix_parallelPiS_)
        /*0014*/ 	.word	0x00000000


	//----- nvinfo : EIATTR_MIN_STACK_SIZE
	.align		4
.L_3:
        /*0018*/ 	.byte	0x04, 0x12
        /*001a*/ 	.short	(.L_5 - .L_4)
	.align		4
.L_4:
        /*001c*/ 	.word	index@(_Z19sum_matrix_parallelPiS_)
        /*0020*/ 	.word	0x00000000
.L_5:


//--------------------- .nv.compat                --------------------------
	.section	.nv.compat,"",@"SHT_CUDA_COMPAT_INFO"
	.align	4
        /*0000*/ 	.byte	0x02, 0x09, 0x00, 0x00, 0x02, 0x02, 0x01, 0x00, 0x02, 0x05, 0x05, 0x00, 0x03, 0x07, 0x01, 0x01
        /*0010*/ 	.byte	0x02, 0x03, 0x00, 0x00, 0x02, 0x06, 0x01, 0x00, 0x04, 0x0b, 0x08, 0x00, 0x09, 0x00, 0x00, 0x00
        /*0020*/ 	.byte	0x00, 0x00, 0x00, 0x00


//--------------------- .nv.info._Z19sum_matrix_parallelPiS_ --------------------------
	.section	.nv.info._Z19sum_matrix_parallelPiS_,"",@"SHT_CUDA_INFO"
	.sectionflags	@""
	.align	4


	//----- nvinfo : EIATTR_CUDA_API_VERSION
	.align		4
        /*0000*/ 	.byte	0x04, 0x37
        /*0002*/ 	.short	(.L_7 - .L_6)
.L_6:
        /*0004*/ 	.word	0x00000082


	//----- nvinfo : EIATTR_KPARAM_INFO
	.align		4
.L_7:
        /*0008*/ 	.byte	0x04, 0x17
        /*000a*/ 	.short	(.L_9 - .L_8)
.L_8:
        /*000c*/ 	.word	0x00000000
        /*0010*/ 	.short	0x0001
        /*0012*/ 	.short	0x0008
        /*0014*/ 	.byte	0x00, 0xf5, 0x21, 0x00


	//----- nvinfo : EIATTR_KPARAM_INFO
	.align		4
.L_9:
        /*0018*/ 	.byte	0x04, 0x17
        /*001a*/ 	.short	(.L_11 - .L_10)
.L_10:
        /*001c*/ 	.word	0x00000000
        /*0020*/ 	.short	0x0000
        /*0022*/ 	.short	0x0000
        /*0024*/ 	.byte	0x00, 0xf5, 0x21, 0x00


	//----- nvinfo : EIATTR_SPARSE_MMA_MASK
	.align		4
.L_11:
        /*0028*/ 	.byte	0x03, 0x50
        /*002a*/ 	.short	0x0000


	//----- nvinfo : EIATTR_MAXREG_COUNT
	.align		4
        /*002c*/ 	.byte	0x03, 0x1b
        /*002e*/ 	.short	0x00ff


	//----- nvinfo : EIATTR_NUM_BARRIERS
	.align		4
        /*0030*/ 	.byte	0x02, 0x4c
        /*0032*/ 	.byte	0x01
	.zero		1


	//----- nvinfo : EIATTR_MERCURY_ISA_VERSION
	.align		4
        /*0034*/ 	.byte	0x03, 0x5f
        /*0036*/ 	.short	0x0101


	//----- nvinfo : EIATTR_VRC_CTA_INIT_COUNT
	.align		4
        /*0038*/ 	.byte	0x02, 0x4a
	.zero		1
	.zero		1


	//----- nvinfo : EIATTR_EXIT_INSTR_OFFSETS
	.align		4
        /*003c*/ 	.byte	0x04, 0x1c
        /*003e*/ 	.short	(.L_13 - .L_12)


	//   ....[0]....
.L_12:
        /*0040*/ 	.word	0x000001e0


	//   ....[1]....
        /*0044*/ 	.word	0x00000250


	//----- nvinfo : EIATTR_CBANK_PARAM_SIZE
	.align		4
.L_13:
        /*0048*/ 	.byte	0x03, 0x19
        /*004a*/ 	.short	0x0010


	//----- nvinfo : EIATTR_PARAM_CBANK
	.align		4
        /*004c*/ 	.byte	0x04, 0x0a
        /*004e*/ 	.short	(.L_15 - .L_14)
	.align		4
.L_14:
        /*0050*/ 	.word	index@(.nv.constant0._Z19sum_matrix_parallelPiS_)
        /*0054*/ 	.short	0x0380
        /*0056*/ 	.short	0x0010


	//----- nvinfo : EIATTR_SW_WAR
	.align		4
.L_15:
        /*0058*/ 	.byte	0x04, 0x36
        /*005a*/ 	.short	(.L_17 - .L_16)
.L_16:
        /*005c*/ 	.word	0x00000008
.L_17:


//--------------------- .nv.callgraph             --------------------------
	.section	.nv.callgraph,"",@"SHT_CUDA_CALLGRAPH"
	.align	4
	.sectionentsize	8
	.align		4
        /*0000*/ 	.word	0x00000000
	.align		4
        /*0004*/ 	.word	0xffffffff
	.align		4
        /*0008*/ 	.word	0x00000000
	.align		4
        /*000c*/ 	.word	0xfffffffe
	.align		4
        /*0010*/ 	.word	0x00000000
	.align		4
        /*0014*/ 	.word	0xfffffffd
	.align		4
        /*0018*/ 	.word	0x00000000
	.align		4
        /*001c*/ 	.word	0xfffffffc


//--------------------- .text._Z19sum_matrix_parallelPiS_ --------------------------
	.section	.text._Z19sum_matrix_parallelPiS_,"ax",@progbits
	.align	128
        .global         _Z19sum_matrix_parallelPiS_
        .type           _Z19sum_matrix_parallelPiS_,@function
        .size           _Z19sum_matrix_parallelPiS_,(.L_x_3 - _Z19sum_matrix_parallelPiS_)
        .other          _Z19sum_matrix_parallelPiS_,@"STO_CUDA_ENTRY STV_DEFAULT"
_Z19sum_matrix_parallelPiS_:
.text._Z19sum_matrix_parallelPiS_:
[----:B------:R-:W-:Y:S01]  /*0000*/  LDC R1, c[0x0][0x37c] ;  /* 0x0000df00ff017b82 */ /* 0x000fe20000000800 */
[----:B------:R-:W0:Y:S07]  /*0010*/  S2R R7, SR_TID.X ;  /* 0x0000000000077919 */ /* 0x000e2e0000002100 */
[----:B------:R-:W0:Y:S01]  /*0020*/  S2UR UR4, SR_CTAID.X ;  /* 0x00000000000479c3 */ /* 0x000e220000002500 */
[----:B------:R-:W1:Y:S01]  /*0030*/  LDCU.64 UR6, c[0x0][0x358] ;  /* 0x00006b00ff0677ac */ /* 0x000e620008000a00 */
[----:B------:R-:W-:-:S06]  /*0040*/  IMAD.MOV.U32 R4, RZ, RZ, RZ ;  /* 0x000000ffff047224 */ /* 0x000fcc00078e00ff */
[----:B------:R-:W0:Y:S02]  /*0050*/  LDC R0, c[0x0][0x360] ;  /* 0x0000d800ff007b82 */ /* 0x000e240000000800 */
[----:B0-----:R-:W-:-:S05]  /*0060*/  IMAD R5, R0, UR4, R7 ;  /* 0x0000000400057c24 */ /* 0x001fca000f8e0207 */
[----:B------:R-:W-:-:S13]  /*0070*/  ISETP.GT.AND P0, PT, R5, 0x5f5e0ff, PT ;  /* 0x05f5e0ff0500780c */ /* 0x000fda0003f04270 */
[----:B------:R-:W0:Y:S02]  /*0080*/  @!P0 LDC.64 R2, c[0x0][0x380] ;  /* 0x0000e000ff028b82 */ /* 0x000e240000000a00 */
[----:B0-----:R-:W-:-:S05]  /*0090*/  @!P0 IMAD.WIDE R2, R5, 0x4, R2 ;  /* 0x0000000405028825 */ /* 0x001fca00078e0202 */
[----:B-1----:R-:W2:Y:S01]  /*00a0*/  @!P0 LDG.E R4, desc[UR6][R2.64] ;  /* 0x0000000602048981 */ /* 0x002ea2000c1e1900 */
[----:B------:R-:W0:Y:S01]  /*00b0*/  S2UR UR5, SR_CgaCtaId ;  /* 0x00000000000579c3 */ /* 0x000e220000008800 */
[----:B------:R-:W-:Y:S01]  /*00c0*/  UMOV UR4, 0x400 ;  /* 0x0000040000047882 */ /* 0x000fe20000000000 */
[----:B------:R-:W-:Y:S02]  /*00d0*/  ISETP.GE.U32.AND P1, PT, R0, 0x2, PT ;  /* 0x000000020000780c */ /* 0x000fe40003f26070 */
[----:B------:R-:W-:Y:S01]  /*00e0*/  ISETP.NE.AND P0, PT, R7, RZ, PT ;  /* 0x000000ff0700720c */ /* 0x000fe20003f05270 */
[----:B0-----:R-:W-:-:S06]  /*00f0*/  ULEA UR4, UR5, UR4, 0x18 ;  /* 0x0000000405047291 */ /* 0x001fcc000f8ec0ff */
[----:B------:R-:W-:-:S05]  /*0100*/  LEA R5, R7, UR4, 0x2 ;  /* 0x0000000407057c11 */ /* 0x000fca000f8e10ff */
[----:B--2---:R0:W-:Y:S01]  /*0110*/  STS [R5], R4 ;  /* 0x0000000405007388 */ /* 0x0041e20000000800 */
[----:B------:R-:W-:Y:S05]  /*0120*/  @!P1 BRA `(.L_x_0) ;  /* 0x00000000002c9947 */ /* 0x000fea0003800000 */
.L_x_1:
[----:B------:R-:W-:Y:S01]  /*0130*/  BAR.SYNC.DEFER_BLOCKING 0x0 ;  /* 0x0000000000007b1d */ /* 0x000fe20000010000 */
[----:B------:R-:W-:-:S04]  /*0140*/  SHF.R.U32.HI R6, RZ, 0x1, R0 ;  /* 0x00000001ff067819 */ /* 0x000fc80000011600 */
[----:B------:R-:W-:-:S13]  /*0150*/  ISETP.GE.U32.AND P1, PT, R7, R6, PT ;  /* 0x000000060700720c */ /* 0x000fda0003f26070 */
[----:B------:R-:W-:Y:S01]  /*0160*/  @!P1 IMAD R2, R6, 0x4, R5 ;  /* 0x0000000406029824 */ /* 0x000fe200078e0205 */
[----:B------:R-:W-:Y:S05]  /*0170*/  @!P1 LDS R3, [R5] ;  /* 0x0000000005039984 */ /* 0x000fea0000000800 */
[----:B------:R-:W0:Y:S02]  /*0180*/  @!P1 LDS R2, [R2] ;  /* 0x0000000002029984 */ /* 0x000e240000000800 */
[----:B0-----:R-:W-:-:S05]  /*0190*/  @!P1 IMAD.IADD R4, R2, 0x1, R3 ;  /* 0x0000000102049824 */ /* 0x001fca00078e0203 */
[----:B------:R1:W-:Y:S01]  /*01a0*/  @!P1 STS [R5], R4 ;  /* 0x0000000405009388 */ /* 0x0003e20000000800 */
[----:B------:R-:W-:Y:S01]  /*01b0*/  ISETP.GT.U32.AND P1, PT, R0, 0x3, PT ;  /* 0x000000030000780c */ /* 0x000fe20003f24070 */
[----:B------:R-:W-:-:S12]  /*01c0*/  IMAD.MOV.U32 R0, RZ, RZ, R6 ;  /* 0x000000ffff007224 */ /* 0x000fd800078e0006 */
[----:B-1----:R-:W-:Y:S05]  /*01d0*/  @P1 BRA `(.L_x_1) ;  /* 0xfffffffc00d41947 */ /* 0x002fea000383ffff */
.L_x_0:
[----:B------:R-:W-:Y:S05]  /*01e0*/  @P0 EXIT ;  /* 0x000000000000094d */ /* 0x000fea0003800000 */
[----:B------:R-:W1:Y:S01]  /*01f0*/  S2UR UR5, SR_CgaCtaId ;  /* 0x00000000000579c3 */ /* 0x000e620000008800 */
[----:B------:R-:W-:-:S07]  /*0200*/  UMOV UR4, 0x400 ;  /* 0x0000040000047882 */ /* 0x000fce0000000000 */
[----:B------:R-:W2:Y:S01]  /*0210*/  LDC.64 R2, c[0x0][0x388] ;  /* 0x0000e200ff027b82 */ /* 0x000ea20000000a00 */
[----:B-1----:R-:W-:-:S09]  /*0220*/  ULEA UR4, UR5, UR4, 0x18 ;  /* 0x0000000405047291 */ /* 0x002fd2000f8ec0ff */
[----:B0-----:R-:W2:Y:S04]  /*0230*/  LDS R5, [UR4] ;  /* 0x00000004ff057984 */ /* 0x001ea80008000800 */
[----:B--2---:R-:W-:Y:S01]  /*0240*/  REDG.E.ADD.STRONG.GPU desc[UR6][R2.64], R5 ;  /* 0x000000050200798e */ /* 0x004fe2000c12e106 */
[----:B------:R-:W-:Y:S05]  /*0250*/  EXIT ;  /* 0x000000000000794d */ /* 0x000fea0003800000 */
.L_x_2:
[----:B------:R-:W-:-:S00]  /*0260*/  BRA `(.L_x_2) ;  /* 0xfffffffc00fc7947 */ /* 0x000fc0000383ffff */
[----:B------:R-:W-:-:S00]  /*0270*/  NOP ;  /* 0x0000000000007918 */ /* 0x000fc00000000000 */
        /* <DEDUP_REMOVED lines=8> */
.L_x_3:


//--------------------- .nv.shared._Z19sum_matrix_parallelPiS_ --------------------------
	.section	.nv.shared._Z19sum_matrix_parallelPiS_,"aw",@nobits
	.sectionflags	@""
	.align	4
.nv.shared._Z19sum_matrix_parallelPiS_:
	.zero		5120


//--------------------- .nv.shared.reserved.0     --------------------------
	.section	.nv.shared.reserved.0,"aw",@nobits
	.weak		__nv_reservedSMEM_offset_0_alias
	.size		__nv_reservedSMEM_offset_0_alias, 0, 64
	.other		__nv_reservedSMEM_offset_0_alias,@"STO_CUDA_RESERVED_SHARED STV_DEFAULT"
__nv_reservedSMEM_offset_0_alias:
	.zero		0
	.zero		64


//--------------------- .nv.constant0._Z19sum_matrix_parallelPiS_ --------------------------
	.section	.nv.constant0._Z19sum_matrix_parallelPiS_,"a",@progbits
	.sectionflags	@""
	.align	4
.nv.constant0._Z19sum_matrix_parallelPiS_:
	.zero		912


//--------------------- SYMBOLS --------------------------

	.type		.nv.reservedSmem.offset0,@object
	.size		.nv.reservedSmem.offset0,0x4
	.type		.nv.reservedSmem.cap,@object
	.size		.nv.reservedSmem.cap,0x4
